//
// Generated by NVIDIA NVVM Compiler
//
// Compiler Build ID: CL-36424714
// Cuda compilation tools, release 13.0, V13.0.88
// Based on NVVM 20.0.0
//

.version 9.0
.target sm_100
.address_size 64

	// .globl	_Z8uni_funcPiiS_
// _ZZ8uni_funcPiiS_E2ns has been demoted

.visible .entry _Z8uni_funcPiiS_(
	.param .u64 .ptr .align 1 _Z8uni_funcPiiS__param_0,
	.param .u32 _Z8uni_funcPiiS__param_1,
	.param .u64 .ptr .align 1 _Z8uni_funcPiiS__param_2
)
{
	.reg .pred 	%p<24>;
	.reg .b32 	%r<54>;
	.reg .b64 	%rd<17>;
	// demoted variable
	.shared .align 4 .b8 _ZZ8uni_funcPiiS_E2ns[4096];
	ld.param.u64 	%rd2, [_Z8uni_funcPiiS__param_0];
	ld.param.u32 	%r11, [_Z8uni_funcPiiS__param_1];
	ld.param.u64 	%rd3, [_Z8uni_funcPiiS__param_2];
	cvta.to.global.u64 	%rd1, %rd3;
	mov.u32 	%r12, %ctaid.x;
	mov.u32 	%r13, %ntid.x;
	mov.u32 	%r14, %tid.x;
	mad.lo.s32 	%r15, %r12, %r13, %r14;
	setp.lt.s32 	%p1, %r15, 1;
	add.s32 	%r2, %r11, -1;
	setp.ge.s32 	%p2, %r15, %r2;
	or.pred  	%p3, %p1, %p2;
	mul.lo.s32 	%r16, %r2, %r11;
	setp.le.s32 	%p4, %r15, %r16;
	mad.lo.s32 	%r17, %r11, %r11, -1;
	setp.ge.s32 	%p5, %r15, %r17;
	or.pred  	%p6, %p4, %p5;
	and.pred  	%p7, %p3, %p6;
	not.pred 	%p8, %p7;
	@%p8 bra 	$L__BB0_9;
	rem.s32 	%r19, %r15, %r11;
	setp.eq.s32 	%p9, %r19, %r2;
	cvta.to.global.u64 	%rd6, %rd2;
	setp.eq.s32 	%p10, %r19, 0;
	mul.wide.s32 	%rd7, %r15, 4;
	add.s64 	%rd8, %rd6, %rd7;
	ld.global.u32 	%r20, [%rd8];
	shl.b32 	%r21, %r15, 2;
	mov.u32 	%r22, _ZZ8uni_funcPiiS_E2ns;
	add.s32 	%r3, %r22, %r21;
	st.shared.u32 	[%r3], %r20;
	sub.s32 	%r23, %r15, %r11;
	mul.wide.s32 	%rd9, %r23, 4;
	add.s64 	%rd10, %rd6, %rd9;
	ld.global.u32 	%r24, [%rd10];
	shl.b32 	%r25, %r23, 2;
	add.s32 	%r4, %r22, %r25;
	st.shared.u32 	[%r4], %r24;
	mul.wide.s32 	%rd11, %r11, 4;
	add.s64 	%rd12, %rd8, %rd11;
	ld.global.u32 	%r26, [%rd12];
	shl.b32 	%r27, %r11, 2;
	add.s32 	%r5, %r3, %r27;
	st.shared.u32 	[%r5], %r26;
	bar.sync 	0;
	or.pred  	%p11, %p9, %p10;
	@%p11 bra 	$L__BB0_8;
	ld.shared.u32 	%r30, [%r4+-4];
	ld.shared.u32 	%r31, [%r4];
	ld.shared.u32 	%r32, [%r4+4];
	ld.shared.u32 	%r33, [%r3+-4];
	ld.shared.u32 	%r6, [%r3];
	ld.shared.u32 	%r34, [%r3+4];
	ld.shared.u32 	%r35, [%r5+-4];
	ld.shared.u32 	%r36, [%r5];
	ld.shared.u32 	%r37, [%r5+4];
	setp.eq.s32 	%p12, %r30, -1;
	selp.b32 	%r38, 0, %r30, %p12;
	setp.eq.s32 	%p13, %r31, -1;
	selp.b32 	%r39, 0, %r31, %p13;
	add.s32 	%r40, %r38, %r39;
	setp.eq.s32 	%p14, %r32, -1;
	selp.b32 	%r41, 0, %r32, %p14;
	add.s32 	%r42, %r40, %r41;
	setp.eq.s32 	%p15, %r33, -1;
	selp.b32 	%r43, 0, %r33, %p15;
	add.s32 	%r44, %r42, %r43;
	setp.eq.s32 	%p16, %r34, -1;
	selp.b32 	%r45, 0, %r34, %p16;
	add.s32 	%r46, %r44, %r45;
	setp.eq.s32 	%p17, %r35, -1;
	selp.b32 	%r47, 0, %r35, %p17;
	add.s32 	%r48, %r46, %r47;
	setp.eq.s32 	%p18, %r36, -1;
	selp.b32 	%r49, 0, %r36, %p18;
	add.s32 	%r50, %r48, %r49;
	setp.eq.s32 	%p19, %r37, -1;
	selp.b32 	%r51, 0, %r37, %p19;
	add.s32 	%r7, %r50, %r51;
	mov.b32 	%r53, 0;
	setp.eq.s32 	%p20, %r6, -1;
	@%p20 bra 	$L__BB0_7;
	setp.eq.s32 	%p21, %r6, 1;
	@%p21 bra 	$L__BB0_6;
	setp.ne.s32 	%p22, %r6, 0;
	mov.u32 	%r53, %r6;
	@%p22 bra 	$L__BB0_7;
	setp.eq.s32 	%p23, %r7, 2;
	selp.u32 	%r53, 1, 0, %p23;
	bra.uni 	$L__BB0_7;
$L__BB0_6:
	mov.b32 	%r53, -1;
$L__BB0_7:
	add.s64 	%rd16, %rd1, %rd7;
	st.global.u32 	[%rd16], %r53;
	bra.uni 	$L__BB0_10;
$L__BB0_8:
	add.s64 	%rd14, %rd1, %rd7;
	mov.b32 	%r28, 0;
	st.global.u32 	[%rd14], %r28;
	bra.uni 	$L__BB0_10;
$L__BB0_9:
	mul.wide.s32 	%rd4, %r15, 4;
	add.s64 	%rd5, %rd1, %rd4;
	mov.b32 	%r18, 0;
	st.global.u32 	[%rd5], %r18;
$L__BB0_10:
	ret;

}


// ===== COMPILED SASS (sm_100) =====

	.target	sm_100

	.elftype	@"ET_EXEC"


//--------------------- .note.nv.tkinfo           --------------------------
	.section	.note.nv.tkinfo,"",@"SHT_NOTE"
	.sectionflags	@"SHF_NOTE_NV_TKINFO"
	.tkinfo
        /*0018*/ 	.word	0x00000002
        /*0030*/ 	.string	""
        /*0030*/ 	.string	"ptxas"
        /*0030*/ 	.string	"Cuda compilation tools, release 13.0, V13.0.88"
        /*0030*/ 	.string	"Build cuda_13.0.r13.0/compiler.36424714_0"
        /*0030*/ 	.string	"-arch sm_100 -m 64 "



//--------------------- .note.nv.cuinfo           --------------------------
	.section	.note.nv.cuinfo,"",@"SHT_NOTE"
	.sectionflags	@"SHF_NOTE_NV_CUINFO"
        /*0018*/ 	.short	0x0002
        /*001a*/ 	.short	0x0064
        /*001c*/ 	.short	0x0082
	.zero		2


//--------------------- .nv.info                  --------------------------
	.section	.nv.info,"",@"SHT_CUDA_INFO"
	.align	4


	//----- nvinfo : EIATTR_REGCOUNT
	.align		4
        /*0000*/ 	.byte	0x04, 0x2f
        /*0002*/ 	.short	(.L_1 - .L_0)
	.align		4
.L_0:
        /*0004*/ 	.word	index@(_Z8uni_funcPiiS_)
        /*0008*/ 	.word	0x00000013


	//----- nvinfo : EIATTR_FRAME_SIZE
	.align		4
.L_1:
        /*000c*/ 	.byte	0x04, 0x11
        /*000e*/ 	.short	(.L_3 - .L_2)
	.align		4
.L_2:
        /*0010*/ 	.word	index@(_Z8uni_funcPiiS_)
        /*0014*/ 	.word	0x00000000


	//----- nvinfo : EIATTR_MIN_STACK_SIZE
	.align		4
.L_3:
        /*0018*/ 	.byte	0x04, 0x12
        /*001a*/ 	.short	(.L_5 - .L_4)
	.align		4
.L_4:
        /*001c*/ 	.word	index@(_Z8uni_funcPiiS_)
        /*0020*/ 	.word	0x00000000
.L_5:


//--------------------- .nv.compat                --------------------------
	.section	.nv.compat,"",@"SHT_CUDA_COMPAT_INFO"
	.align	4
        /*0000*/ 	.byte	0x02, 0x09, 0x00, 0x00, 0x02, 0x02, 0x01, 0x00, 0x02, 0x05, 0x05, 0x00, 0x03, 0x07, 0x01, 0x01
        /*0010*/ 	.byte	0x02, 0x03, 0x00, 0x00, 0x02, 0x06, 0x01, 0x00, 0x04, 0x0b, 0x08, 0x00, 0x09, 0x00, 0x00, 0x00
        /*0020*/ 	.byte	0x00, 0x00, 0x00, 0x00


//--------------------- .nv.info._Z8uni_funcPiiS_ --------------------------
	.section	.nv.info._Z8uni_funcPiiS_,"",@"SHT_CUDA_INFO"
	.sectionflags	@""
	.align	4


	//----- nvinfo : EIATTR_CUDA_API_VERSION
	.align		4
        /*0000*/ 	.byte	0x04, 0x37
        /*0002*/ 	.short	(.L_7 - .L_6)
.L_6:
        /*0004*/ 	.word	0x00000082


	//----- nvinfo : EIATTR_KPARAM_INFO
	.align		4
.L_7:
        /*0008*/ 	.byte	0x04, 0x17
        /*000a*/ 	.short	(.L_9 - .L_8)
.L_8:
        /*000c*/ 	.word	0x00000000
        /*0010*/ 	.short	0x0002
        /*0012*/ 	.short	0x0010
        /*0014*/ 	.byte	0x00, 0xf5, 0x21, 0x00


	//----- nvinfo : EIATTR_KPARAM_INFO
	.align		4
.L_9:
        /*0018*/ 	.byte	0x04, 0x17
        /*001a*/ 	.short	(.L_11 - .L_10)
.L_10:
        /*001c*/ 	.word	0x00000000
        /*0020*/ 	.short	0x0001
        /*0022*/ 	.short	0x0008
        /*0024*/ 	.byte	0x00, 0xf0, 0x11, 0x00


	//----- nvinfo : EIATTR_KPARAM_INFO
	.align		4
.L_11:
        /*0028*/ 	.byte	0x04, 0x17
        /*002a*/ 	.short	(.L_13 - .L_12)
.L_12:
        /*002c*/ 	.word	0x00000000
        /*0030*/ 	.short	0x0000
        /*0032*/ 	.short	0x0000
        /*0034*/ 	.byte	0x00, 0xf5, 0x21, 0x00


	//----- nvinfo : EIATTR_SPARSE_MMA_MASK
	.align		4
.L_13:
        /*0038*/ 	.byte	0x03, 0x50
        /*003a*/ 	.short	0x0000


	//----- nvinfo : EIATTR_MAXREG_COUNT
	.align		4
        /*003c*/ 	.byte	0x03, 0x1b
        /*003e*/ 	.short	0x00ff


	//----- nvinfo : EIATTR_NUM_BARRIERS
	.align		4
        /*0040*/ 	.byte	0x02, 0x4c
        /*0042*/ 	.byte	0x01
	.zero		1


	//----- nvinfo : EIATTR_MERCURY_ISA_VERSION
	.align		4
        /*0044*/ 	.byte	0x03, 0x5f
        /*0046*/ 	.short	0x0101


	//----- nvinfo : EIATTR_VRC_CTA_INIT_COUNT
	.align		4
        /*0048*/ 	.byte	0x02, 0x4a
	.zero		1
	.zero		1


	//----- nvinfo : EIATTR_EXIT_INSTR_OFFSETS
	.align		4
        /*004c*/ 	.byte	0x04, 0x1c
        /*004e*/ 	.short	(.L_15 - .L_14)


	//   ....[0]....
.L_14:
        /*0050*/ 	.word	0x00000690


	//   ....[1]....
        /*0054*/ 	.word	0x000006d0


	//   ....[2]....
        /*0058*/ 	.word	0x00000710


	//----- nvinfo : EIATTR_CRS_STACK_SIZE
	.align		4
.L_15:
        /*005c*/ 	.byte	0x04, 0x1e
        /*005e*/ 	.short	(.L_17 - .L_16)
.L_16:
        /*0060*/ 	.word	0x00000000


	//----- nvinfo : EIATTR_CBANK_PARAM_SIZE
	.align		4
.L_17:
        /*0064*/ 	.byte	0x03, 0x19
        /*0066*/ 	.short	0x0018


	//----- nvinfo : EIATTR_PARAM_CBANK
	.align		4
        /*0068*/ 	.byte	0x04, 0x0a
        /*006a*/ 	.short	(.L_19 - .L_18)
	.align		4
.L_18:
        /*006c*/ 	.word	index@(.nv.constant0._Z8uni_funcPiiS_)
        /*0070*/ 	.short	0x0380
        /*0072*/ 	.short	0x0018


	//----- nvinfo : EIATTR_SW_WAR
	.align		4
.L_19:
        /*0074*/ 	.byte	0x04, 0x36
        /*0076*/ 	.short	(.L_21 - .L_20)
.L_20:
        /*0078*/ 	.word	0x00000008
.L_21:


//--------------------- .nv.callgraph             --------------------------
	.section	.nv.callgraph,"",@"SHT_CUDA_CALLGRAPH"
	.align	4
	.sectionentsize	8
	.align		4
        /*0000*/ 	.word	0x00000000
	.align		4
        /*0004*/ 	.word	0xffffffff
	.align		4
        /*0008*/ 	.word	0x00000000
	.align		4
        /*000c*/ 	.word	0xfffffffe
	.align		4
        /*0010*/ 	.word	0x00000000
	.align		4
        /*0014*/ 	.word	0xfffffffd
	.align		4
        /*0018*/ 	.word	0x00000000
	.align		4
        /*001c*/ 	.word	0xfffffffc


//--------------------- .text._Z8uni_funcPiiS_    --------------------------
	.section	.text._Z8uni_funcPiiS_,"ax",@progbits
	.align	128
        .global         _Z8uni_funcPiiS_
        .type           _Z8uni_funcPiiS_,@function
        .size           _Z8uni_funcPiiS_,(.L_x_6 - _Z8uni_funcPiiS_)
        .other          _Z8uni_funcPiiS_,@"STO_CUDA_ENTRY STV_DEFAULT"
_Z8uni_funcPiiS_:
.text._Z8uni_funcPiiS_:
[----:B------:R-:W-:Y:S01]  /*0000*/  LDC R1, c[0x0][0x37c] ;  /* 0x0000df00ff017b82 */ /* 0x000fe20000000800 */
[----:B------:R-:W0:Y:S07]  /*0010*/  S2R R5, SR_TID.X ;  /* 0x0000000000057919 */ /* 0x000e2e0000002100 */
[----:B------:R-:W0:Y:S01]  /*0020*/  S2UR UR4, SR_CTAID.X ;  /* 0x00000000000479c3 */ /* 0x000e220000002500 */
[----:B------:R-:W1:Y:S07]  /*0030*/  LDCU.64 UR6, c[0x0][0x358] ;  /* 0x00006b00ff0677ac */ /* 0x000e6e0008000a00 */
[----:B------:R-:W0:Y:S08]  /*0040*/  LDC R0, c[0x0][0x360] ;  /* 0x0000d800ff007b82 */ /* 0x000e300000000800 */
[----:B------:R-:W2:Y:S01]  /*0050*/  LDC R3, c[0x0][0x388] ;  /* 0x0000e200ff037b82 */ /* 0x000ea20000000800 */
[----:B0-----:R-:W-:-:S02]  /*0060*/  IMAD R0, R0, UR4, R5 ;  /* 0x0000000400007c24 */ /* 0x001fc4000f8e0205 */
[C---:B--2---:R-:W-:Y:S02]  /*0070*/  VIADD R2, R3.reuse, 0xffffffff ;  /* 0xffffffff03027836 */ /* 0x044fe40000000000 */
[-C--:B------:R-:W-:Y:S02]  /*0080*/  IMAD R7, R3, R3.reuse, -0x1 ;  /* 0xffffffff03077424 */ /* 0x080fe400078e0203 */
[----:B------:R-:W-:Y:S01]  /*0090*/  IMAD R5, R2, R3, RZ ;  /* 0x0000000302057224 */ /* 0x000fe200078e02ff */
[C---:B------:R-:W-:Y:S02]  /*00a0*/  ISETP.GE.AND P0, PT, R0.reuse, R2, PT ;  /* 0x000000020000720c */ /* 0x040fe40003f06270 */
[C---:B------:R-:W-:Y:S02]  /*00b0*/  ISETP.GE.AND P1, PT, R0.reuse, R7, PT ;  /* 0x000000070000720c */ /* 0x040fe40003f26270 */
[C---:B------:R-:W-:Y:S02]  /*00c0*/  ISETP.LT.OR P0, PT, R0.reuse, 0x1, P0 ;  /* 0x000000010000780c */ /* 0x040fe40000701670 */
[----:B------:R-:W-:-:S04]  /*00d0*/  ISETP.LE.OR P1, PT, R0, R5, P1 ;  /* 0x000000050000720c */ /* 0x000fc80000f23670 */
[----:B------:R-:W-:-:S13]  /*00e0*/  PLOP3.LUT P0, PT, P0, P1, PT, 0x80, 0x8 ;  /* 0x000000000008781c */ /* 0x000fda0000703070 */
[----:B-1----:R-:W-:Y:S05]  /*00f0*/  @!P0 BRA `(.L_x_0) ;  /* 0x0000000400788947 */ /* 0x002fea0003800000 */
[----:B------:R-:W0:Y:S01]  /*0100*/  LDC.64 R8, c[0x0][0x380] ;  /* 0x0000e000ff087b82 */ /* 0x000e220000000a00 */
[C---:B------:R-:W-:Y:S02]  /*0110*/  IMAD.IADD R4, R0.reuse, 0x1, -R3 ;  /* 0x0000000100047824 */ /* 0x040fe400078e0a03 */
[----:B0-----:R-:W-:-:S04]  /*0120*/  IMAD.WIDE R6, R0, 0x4, R8 ;  /* 0x0000000400067825 */ /* 0x001fc800078e0208 */
[----:B------:R-:W-:Y:S01]  /*0130*/  IMAD.WIDE R8, R4, 0x4, R8 ;  /* 0x0000000404087825 */ /* 0x000fe200078e0208 */
[----:B------:R0:W2:Y:S03]  /*0140*/  LDG.E R5, desc[UR6][R6.64] ;  /* 0x0000000606057981 */ /* 0x0000a6000c1e1900 */
[----:B------:R-:W-:Y:S02]  /*0150*/  IMAD.WIDE R10, R3, 0x4, R6 ;  /* 0x00000004030a7825 */ /* 0x000fe400078e0206 */
[----:B------:R1:W3:Y:S04]  /*0160*/  LDG.E R9, desc[UR6][R8.64] ;  /* 0x0000000608097981 */ /* 0x0002e8000c1e1900 */
[----:B------:R-:W4:Y:S01]  /*0170*/  LDG.E R10, desc[UR6][R10.64] ;  /* 0x000000060a0a7981 */ /* 0x000f22000c1e1900 */
[----:B------:R-:W-:-:S04]  /*0180*/  IABS R15, R3 ;  /* 0x00000003000f7213 */ /* 0x000fc80000000000 */
[----:B------:R-:W5:Y:S08]  /*0190*/  I2F.RP R14, R15 ;  /* 0x0000000f000e7306 */ /* 0x000f700000209400 */
[----:B-----5:R-:W5:Y:S02]  /*01a0*/  MUFU.RCP R14, R14 ;  /* 0x0000000e000e7308 */ /* 0x020f640000001000 */
[----:B-----5:R-:W-:-:S06]  /*01b0*/  VIADD R12, R14, 0xffffffe ;  /* 0x0ffffffe0e0c7836 */ /* 0x020fcc0000000000 */
[----:B------:R5:W1:Y:S01]  /*01c0*/  F2I.FTZ.U32.TRUNC.NTZ R13, R12 ;  /* 0x0000000c000d7305 */ /* 0x000a62000021f000 */
[----:B0-----:R-:W-:Y:S01]  /*01d0*/  IABS R6, R0 ;  /* 0x0000000000067213 */ /* 0x001fe20000000000 */
[----:B-----5:R-:W-:Y:S02]  /*01e0*/  IMAD.MOV.U32 R12, RZ, RZ, RZ ;  /* 0x000000ffff0c7224 */ /* 0x020fe400078e00ff */
[----:B-1----:R-:W-:-:S04]  /*01f0*/  IMAD.MOV R16, RZ, RZ, -R13 ;  /* 0x000000ffff107224 */ /* 0x002fc800078e0a0d */
[----:B------:R-:W-:-:S04]  /*0200*/  IMAD R7, R16, R15, RZ ;  /* 0x0000000f10077224 */ /* 0x000fc800078e02ff */
[----:B------:R-:W-:-:S06]  /*0210*/  IMAD.HI.U32 R13, R13, R7, R12 ;  /* 0x000000070d0d7227 */ /* 0x000fcc00078e000c */
[----:B------:R-:W-:-:S04]  /*0220*/  IMAD.HI.U32 R13, R13, R6, RZ ;  /* 0x000000060d0d7227 */ /* 0x000fc800078e00ff */
[----:B------:R-:W-:-:S04]  /*0230*/  IMAD.MOV R13, RZ, RZ, -R13 ;  /* 0x000000ffff0d7224 */ /* 0x000fc800078e0a0d */
[----:B------:R-:W-:-:S05]  /*0240*/  IMAD R6, R15, R13, R6 ;  /* 0x0000000d0f067224 */ /* 0x000fca00078e0206 */
[----:B------:R-:W-:Y:S01]  /*0250*/  ISETP.GT.U32.AND P0, PT, R15, R6, PT ;  /* 0x000000060f00720c */ /* 0x000fe20003f04070 */
[----:B------:R-:W0:-:S12]  /*0260*/  S2UR UR5, SR_CgaCtaId ;  /* 0x00000000000579c3 */ /* 0x000e180000008800 */
[----:B------:R-:W-:-:S05]  /*0270*/  @!P0 IMAD.IADD R6, R6, 0x1, -R15 ;  /* 0x0000000106068824 */ /* 0x000fca00078e0a0f */
[----:B------:R-:W-:Y:S02]  /*0280*/  ISETP.GT.U32.AND P0, PT, R15, R6, PT ;  /* 0x000000060f00720c */ /* 0x000fe40003f04070 */
[----:B------:R-:W-:-:S11]  /*0290*/  ISETP.GE.AND P1, PT, R0, RZ, PT ;  /* 0x000000ff0000720c */ /* 0x000fd60003f26270 */
[----:B------:R-:W-:Y:S01]  /*02a0*/  @!P0 IMAD.IADD R6, R6, 0x1, -R15 ;  /* 0x0000000106068824 */ /* 0x000fe200078e0a0f */
[----:B------:R-:W-:Y:S01]  /*02b0*/  ISETP.NE.AND P0, PT, R3, RZ, PT ;  /* 0x000000ff0300720c */ /* 0x000fe20003f05270 */
[----:B------:R-:W-:Y:S02]  /*02c0*/  UMOV UR4, 0x400 ;  /* 0x0000040000047882 */ /* 0x000fe40000000000 */
[----:B------:R-:W-:Y:S01]  /*02d0*/  @!P1 IMAD.MOV R6, RZ, RZ, -R6 ;  /* 0x000000ffff069224 */ /* 0x000fe200078e0a06 */
[----:B0-----:R-:W-:-:S09]  /*02e0*/  ULEA UR4, UR5, UR4, 0x18 ;  /* 0x0000000405047291 */ /* 0x001fd2000f8ec0ff */
[----:B------:R-:W-:-:S04]  /*02f0*/  @!P0 LOP3.LUT R6, RZ, R3, RZ, 0x33, !PT ;  /* 0x00000003ff068212 */ /* 0x000fc800078e33ff */
[----:B------:R-:W-:Y:S02]  /*0300*/  ISETP.NE.AND P0, PT, R6, RZ, PT ;  /* 0x000000ff0600720c */ /* 0x000fe40003f05270 */
[----:B------:R-:W-:Y:S02]  /*0310*/  LEA R8, R0, UR4, 0x2 ;  /* 0x0000000400087c11 */ /* 0x000fe4000f8e10ff */
[----:B------:R-:W-:Y:S02]  /*0320*/  ISETP.EQ.OR P0, PT, R6, R2, !P0 ;  /* 0x000000020600720c */ /* 0x000fe40004702670 */
[----:B------:R-:W-:Y:S01]  /*0330*/  LEA R4, R4, UR4, 0x2 ;  /* 0x0000000404047c11 */ /* 0x000fe2000f8e10ff */
[----:B------:R-:W-:Y:S01]  /*0340*/  IMAD R7, R3, 0x4, R8 ;  /* 0x0000000403077824 */ /* 0x000fe200078e0208 */
[----:B------:R-:W-:Y:S05]  /*0350*/  WARPSYNC.ALL ;  /* 0x0000000000007948 */ /* 0x000fea0003800000 */
[----:B--2---:R0:W-:Y:S04]  /*0360*/  STS [R8], R5 ;  /* 0x0000000508007388 */ /* 0x0041e80000000800 */
[----:B---3--:R0:W-:Y:S04]  /*0370*/  STS [R4], R9 ;  /* 0x0000000904007388 */ /* 0x0081e80000000800 */
[----:B----4-:R0:W-:Y:S01]  /*0380*/  STS [R7], R10 ;  /* 0x0000000a07007388 */ /* 0x0101e20000000800 */
[----:B------:R-:W-:Y:S06]  /*0390*/  BAR.SYNC.DEFER_BLOCKING 0x0 ;  /* 0x0000000000007b1d */ /* 0x000fec0000010000 */
[----:B------:R-:W-:Y:S05]  /*03a0*/  @P0 BRA `(.L_x_1) ;  /* 0x0000000000bc0947 */ /* 0x000fea0003800000 */
[----:B------:R-:W1:Y:S01]  /*03b0*/  LDS R3, [R4] ;  /* 0x0000000004037984 */ /* 0x000e620000000800 */
[----:B------:R-:W-:Y:S03]  /*03c0*/  BSSY.RECONVERGENT B0, `(.L_x_2) ;  /* 0x0000029000007945 */ /* 0x000fe60003800200 */
[----:B0-----:R-:W0:Y:S04]  /*03d0*/  LDS R10, [R8+0x4] ;  /* 0x00000400080a7984 */ /* 0x001e280000000800 */
[----:B------:R-:W2:Y:S04]  /*03e0*/  LDS R2, [R4+-0x4] ;  /* 0xfffffc0004027984 */ /* 0x000ea80000000800 */
[----:B------:R-:W3:Y:S04]  /*03f0*/  LDS R5, [R4+0x4] ;  /* 0x0000040004057984 */ /* 0x000ee80000000800 */
[----:B------:R-:W4:Y:S04]  /*0400*/  LDS R11, [R7+-0x4] ;  /* 0xfffffc00070b7984 */ /* 0x000f280000000800 */
[----:B------:R-:W5:Y:S04]  /*0410*/  LDS R6, [R8+-0x4] ;  /* 0xfffffc0008067984 */ /* 0x000f680000000800 */
[----:B------:R-:W5:Y:S04]  /*0420*/  LDS R9, [R8] ;  /* 0x0000000008097984 */ /* 0x000f680000000800 */
[----:B------:R-:W5:Y:S04]  /*0430*/  LDS R12, [R7] ;  /* 0x00000000070c7984 */ /* 0x000f680000000800 */
[----:B------:R-:W5:Y:S01]  /*0440*/  LDS R13, [R7+0x4] ;  /* 0x00000400070d7984 */ /* 0x000f620000000800 */
[----:B-1----:R-:W-:-:S04]  /*0450*/  ISETP.NE.AND P1, PT, R3, -0x1, PT ;  /* 0xffffffff0300780c */ /* 0x002fc80003f25270 */
[----:B------:R-:W-:Y:S02]  /*0460*/  SEL R3, R3, RZ, P1 ;  /* 0x000000ff03037207 */ /* 0x000fe40000800000 */
[----:B0-----:R-:W-:Y:S02]  /*0470*/  ISETP.NE.AND P1, PT, R10, -0x1, PT ;  /* 0xffffffff0a00780c */ /* 0x001fe40003f25270 */
[----:B--2---:R-:W-:Y:S02]  /*0480*/  ISETP.NE.AND P0, PT, R2, -0x1, PT ;  /* 0xffffffff0200780c */ /* 0x004fe40003f05270 */
[----:B------:R-:W-:Y:S02]  /*0490*/  SEL R10, R10, RZ, P1 ;  /* 0x000000ff0a0a7207 */ /* 0x000fe40000800000 */
[----:B---3--:R-:W-:Y:S02]  /*04a0*/  ISETP.NE.AND P2, PT, R5, -0x1, PT ;  /* 0xffffffff0500780c */ /* 0x008fe40003f45270 */
[----:B------:R-:W-:-:S02]  /*04b0*/  SEL R2, R2, RZ, P0 ;  /* 0x000000ff02027207 */ /* 0x000fc40000000000 */
[----:B----4-:R-:W-:Y:S02]  /*04c0*/  ISETP.NE.AND P1, PT, R11, -0x1, PT ;  /* 0xffffffff0b00780c */ /* 0x010fe40003f25270 */
[----:B------:R-:W-:Y:S02]  /*04d0*/  SEL R5, R5, RZ, P2 ;  /* 0x000000ff05057207 */ /* 0x000fe40001000000 */
[C---:B-----5:R-:W-:Y:S02]  /*04e0*/  ISETP.NE.AND P0, PT, R6.reuse, -0x1, PT ;  /* 0xffffffff0600780c */ /* 0x060fe40003f05270 */
[----:B------:R-:W-:Y:S02]  /*04f0*/  SEL R11, R11, RZ, P1 ;  /* 0x000000ff0b0b7207 */ /* 0x000fe40000800000 */
[----:B------:R-:W-:Y:S02]  /*0500*/  ISETP.NE.AND P1, PT, R9, -0x1, PT ;  /* 0xffffffff0900780c */ /* 0x000fe40003f25270 */
[----:B------:R-:W-:Y:S01]  /*0510*/  IADD3 R2, PT, PT, R5, R2, R3 ;  /* 0x0000000205027210 */ /* 0x000fe20007ffe003 */
[----:B------:R-:W-:Y:S01]  /*0520*/  IMAD.MOV.U32 R5, RZ, RZ, RZ ;  /* 0x000000ffff057224 */ /* 0x000fe200078e00ff */
[----:B------:R-:W-:-:S02]  /*0530*/  SEL R3, R6, RZ, P0 ;  /* 0x000000ff06037207 */ /* 0x000fc40000000000 */
[----:B------:R-:W-:Y:S02]  /*0540*/  ISETP.NE.AND P2, PT, R12, -0x1, PT ;  /* 0xffffffff0c00780c */ /* 0x000fe40003f45270 */
[----:B------:R-:W-:Y:S02]  /*0550*/  IADD3 R2, PT, PT, R10, R2, R3 ;  /* 0x000000020a027210 */ /* 0x000fe40007ffe003 */
[C---:B------:R-:W-:Y:S02]  /*0560*/  ISETP.NE.AND P0, PT, R13.reuse, -0x1, PT ;  /* 0xffffffff0d00780c */ /* 0x040fe40003f05270 */
[----:B------:R-:W-:Y:S02]  /*0570*/  SEL R12, R12, RZ, P2 ;  /* 0x000000ff0c0c7207 */ /* 0x000fe40001000000 */
[----:B------:R-:W-:Y:S02]  /*0580*/  SEL R13, R13, RZ, P0 ;  /* 0x000000ff0d0d7207 */ /* 0x000fe40000000000 */
[----:B------:R-:W-:-:S05]  /*0590*/  IADD3 R2, PT, PT, R12, R2, R11 ;  /* 0x000000020c027210 */ /* 0x000fca0007ffe00b */
[----:B------:R-:W-:Y:S01]  /*05a0*/  IMAD.IADD R2, R2, 0x1, R13 ;  /* 0x0000000102027824 */ /* 0x000fe200078e020d */
[----:B------:R-:W-:Y:S06]  /*05b0*/  @!P1 BRA `(.L_x_3) ;  /* 0x0000000000249947 */ /* 0x000fec0003800000 */
[----:B------:R-:W-:-:S13]  /*05c0*/  ISETP.NE.AND P0, PT, R9, 0x1, PT ;  /* 0x000000010900780c */ /* 0x000fda0003f05270 */
[----:B------:R-:W-:Y:S05]  /*05d0*/  @!P0 BRA `(.L_x_4) ;  /* 0x0000000000188947 */ /* 0x000fea0003800000 */
[----:B------:R-:W-:Y:S01]  /*05e0*/  ISETP.NE.AND P0, PT, R9, RZ, PT ;  /* 0x000000ff0900720c */ /* 0x000fe20003f05270 */
[----:B------:R-:W-:-:S12]  /*05f0*/  IMAD.MOV.U32 R5, RZ, RZ, R9 ;  /* 0x000000ffff057224 */ /* 0x000fd800078e0009 */
[----:B------:R-:W-:Y:S05]  /*0600*/  @P0 BRA `(.L_x_3) ;  /* 0x0000000000100947 */ /* 0x000fea0003800000 */
[----:B------:R-:W-:-:S04]  /*0610*/  ISETP.NE.AND P0, PT, R2, 0x2, PT ;  /* 0x000000020200780c */ /* 0x000fc80003f05270 */
[----:B------:R-:W-:Y:S01]  /*0620*/  SEL R5, RZ, 0x1, P0 ;  /* 0x00000001ff057807 */ /* 0x000fe20000000000 */
[----:B------:R-:W-:Y:S08]  /*0630*/  BRA `(.L_x_3) ;  /* 0x0000000000047947 */ /* 0x000ff00003800000 */
.L_x_4:
[----:B------:R-:W-:-:S07]  /*0640*/  IMAD.MOV.U32 R5, RZ, RZ, -0x1 ;  /* 0xffffffffff057424 */ /* 0x000fce00078e00ff */
.L_x_3:
[----:B------:R-:W-:Y:S05]  /*0650*/  BSYNC.RECONVERGENT B0 ;  /* 0x0000000000007941 */ /* 0x000fea0003800200 */
.L_x_2:
[----:B------:R-:W0:Y:S02]  /*0660*/  LDC.64 R2, c[0x0][0x390] ;  /* 0x0000e400ff027b82 */ /* 0x000e240000000a00 */
[----:B0-----:R-:W-:-:S05]  /*0670*/  IMAD.WIDE R2, R0, 0x4, R2 ;  /* 0x0000000400027825 */ /* 0x001fca00078e0202 */
[----:B------:R-:W-:Y:S01]  /*0680*/  STG.E desc[UR6][R2.64], R5 ;  /* 0x0000000502007986 */ /* 0x000fe2000c101906 */
[----:B------:R-:W-:Y:S05]  /*0690*/  EXIT ;  /* 0x000000000000794d */ /* 0x000fea0003800000 */
.L_x_1:
[----:B------:R-:W1:Y:S02]  /*06a0*/  LDC.64 R2, c[0x0][0x390] ;  /* 0x0000e400ff027b82 */ /* 0x000e640000000a00 */
[----:B-1----:R-:W-:-:S05]  /*06b0*/  IMAD.WIDE R2, R0, 0x4, R2 ;  /* 0x0000000400027825 */ /* 0x002fca00078e0202 */
[----:B------:R-:W-:Y:S01]  /*06c0*/  STG.E desc[UR6][R2.64], RZ ;  /* 0x000000ff02007986 */ /* 0x000fe2000c101906 */
[----:B------:R-:W-:Y:S05]  /*06d0*/  EXIT ;  /* 0x000000000000794d */ /* 0x000fea0003800000 */
.L_x_0:
[----:B------:R-:W0:Y:S02]  /*06e0*/  LDC.64 R2, c[0x0][0x390] ;  /* 0x0000e400ff027b82 */ /* 0x000e240000000a00 */
[----:B0-----:R-:W-:-:S05]  /*06f0*/  IMAD.WIDE R2, R0, 0x4, R2 ;  /* 0x0000000400027825 */ /* 0x001fca00078e0202 */
[----:B------:R-:W-:Y:S01]  /*0700*/  STG.E desc[UR6][R2.64], RZ ;  /* 0x000000ff02007986 */ /* 0x000fe2000c101906 */
[----:B------:R-:W-:Y:S05]  /*0710*/  EXIT ;  /* 0x000000000000794d */ /* 0x000fea0003800000 */
.L_x_5:
[----:B------:R-:W-:-:S00]  /*0720*/  BRA `(.L_x_5) ;  /* 0xfffffffc00fc7947 */ /* 0x000fc0000383ffff */
[----:B------:R-:W-:-:S00]  /*0730*/  NOP ;  /* 0x0000000000007918 */ /* 0x000fc00000000000 */
        /* <DEDUP_REMOVED lines=12> */
.L_x_6:


//--------------------- .nv.shared._Z8uni_funcPiiS_ --------------------------
	.section	.nv.shared._Z8uni_funcPiiS_,"aw",@nobits
	.sectionflags	@""
	.align	4
.nv.shared._Z8uni_funcPiiS_:
	.zero		5120


//--------------------- .nv.shared.reserved.0     --------------------------
	.section	.nv.shared.reserved.0,"aw",@nobits
	.weak		__nv_reservedSMEM_offset_0_alias
	.size		__nv_reservedSMEM_offset_0_alias, 0, 64
	.other		__nv_reservedSMEM_offset_0_alias,@"STO_CUDA_RESERVED_SHARED STV_DEFAULT"
__nv_reservedSMEM_offset_0_alias:
	.zero		0
	.zero		64


//--------------------- .nv.constant0._Z8uni_funcPiiS_ --------------------------
	.section	.nv.constant0._Z8uni_funcPiiS_,"a",@progbits
	.sectionflags	@""
	.align	4
.nv.constant0._Z8uni_funcPiiS_:
	.zero		920


//--------------------- SYMBOLS --------------------------

	.type		.nv.reservedSmem.offset0,@object
	.size		.nv.reservedSmem.offset0,0x4
	.type		.nv.reservedSmem.cap,@object
	.size		.nv.reservedSmem.cap,0x4
